//
// Generated by NVIDIA NVVM Compiler
//
// Compiler Build ID: CL-36424714
// Cuda compilation tools, release 13.0, V13.0.88
// Based on NVVM 20.0.0
//

.version 9.0
.target sm_100
.address_size 64

	// .globl	_Z9matrixMulPKfS0_Pfiiiff

.visible .entry _Z9matrixMulPKfS0_Pfiiiff(
	.param .u64 .ptr .align 1 _Z9matrixMulPKfS0_Pfiiiff_param_0,
	.param .u64 .ptr .align 1 _Z9matrixMulPKfS0_Pfiiiff_param_1,
	.param .u64 .ptr .align 1 _Z9matrixMulPKfS0_Pfiiiff_param_2,
	.param .u32 _Z9matrixMulPKfS0_Pfiiiff_param_3,
	.param .u32 _Z9matrixMulPKfS0_Pfiiiff_param_4,
	.param .u32 _Z9matrixMulPKfS0_Pfiiiff_param_5,
	.param .f32 _Z9matrixMulPKfS0_Pfiiiff_param_6,
	.param .f32 _Z9matrixMulPKfS0_Pfiiiff_param_7
)
{
	.reg .pred 	%p<13>;
	.reg .b32 	%r<46>;
	.reg .b32 	%f<84>;
	.reg .b64 	%rd<40>;

	ld.param.u64 	%rd6, [_Z9matrixMulPKfS0_Pfiiiff_param_0];
	ld.param.u64 	%rd7, [_Z9matrixMulPKfS0_Pfiiiff_param_1];
	ld.param.u64 	%rd5, [_Z9matrixMulPKfS0_Pfiiiff_param_2];
	ld.param.u32 	%r22, [_Z9matrixMulPKfS0_Pfiiiff_param_3];
	ld.param.u32 	%r23, [_Z9matrixMulPKfS0_Pfiiiff_param_4];
	ld.param.u32 	%r21, [_Z9matrixMulPKfS0_Pfiiiff_param_5];
	ld.param.f32 	%f14, [_Z9matrixMulPKfS0_Pfiiiff_param_6];
	ld.param.f32 	%f15, [_Z9matrixMulPKfS0_Pfiiiff_param_7];
	cvta.to.global.u64 	%rd1, %rd7;
	cvta.to.global.u64 	%rd2, %rd6;
	mov.u32 	%r24, %ctaid.x;
	mov.u32 	%r25, %ntid.x;
	mov.u32 	%r26, %tid.x;
	mad.lo.s32 	%r1, %r24, %r25, %r26;
	mov.u32 	%r27, %ctaid.y;
	mov.u32 	%r28, %ntid.y;
	mov.u32 	%r29, %tid.y;
	mad.lo.s32 	%r30, %r27, %r28, %r29;
	setp.ge.s32 	%p1, %r1, %r22;
	setp.ge.s32 	%p2, %r30, %r23;
	or.pred  	%p3, %p1, %p2;
	@%p3 bra 	$L__BB0_14;
	cvta.to.global.u64 	%rd8, %rd5;
	mad.lo.s32 	%r31, %r23, %r1, %r30;
	mul.wide.s32 	%rd9, %r31, 4;
	add.s64 	%rd3, %rd8, %rd9;
	ld.global.f32 	%f16, [%rd3];
	mul.f32 	%f83, %f15, %f16;
	setp.lt.s32 	%p4, %r21, 1;
	@%p4 bra 	$L__BB0_13;
	mul.lo.s32 	%r3, %r21, %r1;
	and.b32  	%r4, %r21, 7;
	setp.lt.u32 	%p5, %r21, 8;
	mov.b32 	%r44, 0;
	@%p5 bra 	$L__BB0_5;
	and.b32  	%r44, %r21, 2147483640;
	neg.s32 	%r42, %r44;
	shl.b32 	%r7, %r23, 3;
	add.s64 	%rd4, %rd2, 16;
	mul.wide.s32 	%rd14, %r23, 4;
	mov.u32 	%r40, %r3;
	mov.u32 	%r41, %r30;
$L__BB0_4:
	.pragma "nounroll";
	mul.wide.s32 	%rd10, %r40, 4;
	add.s64 	%rd11, %rd4, %rd10;
	ld.global.f32 	%f18, [%rd11+-16];
	mul.f32 	%f19, %f14, %f18;
	mul.wide.s32 	%rd12, %r41, 4;
	add.s64 	%rd13, %rd1, %rd12;
	ld.global.f32 	%f20, [%rd13];
	fma.rn.f32 	%f21, %f19, %f20, %f83;
	ld.global.f32 	%f22, [%rd11+-12];
	mul.f32 	%f23, %f14, %f22;
	add.s64 	%rd15, %rd13, %rd14;
	ld.global.f32 	%f24, [%rd15];
	fma.rn.f32 	%f25, %f23, %f24, %f21;
	ld.global.f32 	%f26, [%rd11+-8];
	mul.f32 	%f27, %f14, %f26;
	add.s64 	%rd16, %rd15, %rd14;
	ld.global.f32 	%f28, [%rd16];
	fma.rn.f32 	%f29, %f27, %f28, %f25;
	ld.global.f32 	%f30, [%rd11+-4];
	mul.f32 	%f31, %f14, %f30;
	add.s64 	%rd17, %rd16, %rd14;
	ld.global.f32 	%f32, [%rd17];
	fma.rn.f32 	%f33, %f31, %f32, %f29;
	ld.global.f32 	%f34, [%rd11];
	mul.f32 	%f35, %f14, %f34;
	add.s64 	%rd18, %rd17, %rd14;
	ld.global.f32 	%f36, [%rd18];
	fma.rn.f32 	%f37, %f35, %f36, %f33;
	ld.global.f32 	%f38, [%rd11+4];
	mul.f32 	%f39, %f14, %f38;
	add.s64 	%rd19, %rd18, %rd14;
	ld.global.f32 	%f40, [%rd19];
	fma.rn.f32 	%f41, %f39, %f40, %f37;
	ld.global.f32 	%f42, [%rd11+8];
	mul.f32 	%f43, %f14, %f42;
	add.s64 	%rd20, %rd19, %rd14;
	ld.global.f32 	%f44, [%rd20];
	fma.rn.f32 	%f45, %f43, %f44, %f41;
	ld.global.f32 	%f46, [%rd11+12];
	mul.f32 	%f47, %f14, %f46;
	add.s64 	%rd21, %rd20, %rd14;
	ld.global.f32 	%f48, [%rd21];
	fma.rn.f32 	%f83, %f47, %f48, %f45;
	add.s32 	%r42, %r42, 8;
	add.s32 	%r41, %r41, %r7;
	add.s32 	%r40, %r40, 8;
	setp.ne.s32 	%p6, %r42, 0;
	@%p6 bra 	$L__BB0_4;
$L__BB0_5:
	setp.eq.s32 	%p7, %r4, 0;
	@%p7 bra 	$L__BB0_13;
	and.b32  	%r15, %r21, 3;
	setp.lt.u32 	%p8, %r4, 4;
	@%p8 bra 	$L__BB0_8;
	add.s32 	%r33, %r44, %r3;
	mul.wide.s32 	%rd22, %r33, 4;
	add.s64 	%rd23, %rd2, %rd22;
	ld.global.f32 	%f50, [%rd23];
	mul.f32 	%f51, %f14, %f50;
	mad.lo.s32 	%r34, %r44, %r23, %r30;
	mul.wide.s32 	%rd24, %r34, 4;
	add.s64 	%rd25, %rd1, %rd24;
	ld.global.f32 	%f52, [%rd25];
	fma.rn.f32 	%f53, %f51, %f52, %f83;
	ld.global.f32 	%f54, [%rd23+4];
	mul.f32 	%f55, %f14, %f54;
	mul.wide.s32 	%rd26, %r23, 4;
	add.s64 	%rd27, %rd25, %rd26;
	ld.global.f32 	%f56, [%rd27];
	fma.rn.f32 	%f57, %f55, %f56, %f53;
	ld.global.f32 	%f58, [%rd23+8];
	mul.f32 	%f59, %f14, %f58;
	add.s64 	%rd28, %rd27, %rd26;
	ld.global.f32 	%f60, [%rd28];
	fma.rn.f32 	%f61, %f59, %f60, %f57;
	ld.global.f32 	%f62, [%rd23+12];
	mul.f32 	%f63, %f14, %f62;
	add.s64 	%rd29, %rd28, %rd26;
	ld.global.f32 	%f64, [%rd29];
	fma.rn.f32 	%f83, %f63, %f64, %f61;
	add.s32 	%r44, %r44, 4;
$L__BB0_8:
	setp.eq.s32 	%p9, %r15, 0;
	@%p9 bra 	$L__BB0_13;
	setp.eq.s32 	%p10, %r15, 1;
	@%p10 bra 	$L__BB0_11;
	add.s32 	%r35, %r44, %r3;
	mul.wide.s32 	%rd30, %r35, 4;
	add.s64 	%rd31, %rd2, %rd30;
	ld.global.f32 	%f66, [%rd31];
	mul.f32 	%f67, %f14, %f66;
	mad.lo.s32 	%r36, %r44, %r23, %r30;
	mul.wide.s32 	%rd32, %r36, 4;
	add.s64 	%rd33, %rd1, %rd32;
	ld.global.f32 	%f68, [%rd33];
	fma.rn.f32 	%f69, %f67, %f68, %f83;
	ld.global.f32 	%f70, [%rd31+4];
	mul.f32 	%f71, %f14, %f70;
	mul.wide.s32 	%rd34, %r23, 4;
	add.s64 	%rd35, %rd33, %rd34;
	ld.global.f32 	%f72, [%rd35];
	fma.rn.f32 	%f83, %f71, %f72, %f69;
	add.s32 	%r44, %r44, 2;
$L__BB0_11:
	and.b32  	%r37, %r21, 1;
	setp.eq.b32 	%p11, %r37, 1;
	not.pred 	%p12, %p11;
	@%p12 bra 	$L__BB0_13;
	add.s32 	%r38, %r44, %r3;
	mul.wide.s32 	%rd36, %r38, 4;
	add.s64 	%rd37, %rd2, %rd36;
	ld.global.f32 	%f73, [%rd37];
	mul.f32 	%f74, %f14, %f73;
	mad.lo.s32 	%r39, %r44, %r23, %r30;
	mul.wide.s32 	%rd38, %r39, 4;
	add.s64 	%rd39, %rd1, %rd38;
	ld.global.f32 	%f75, [%rd39];
	fma.rn.f32 	%f83, %f74, %f75, %f83;
$L__BB0_13:
	st.global.f32 	[%rd3], %f83;
$L__BB0_14:
	ret;

}


// ===== COMPILED SASS (sm_100) =====

	.target	sm_100

	.elftype	@"ET_EXEC"


//--------------------- .note.nv.tkinfo           --------------------------
	.section	.note.nv.tkinfo,"",@"SHT_NOTE"
	.sectionflags	@"SHF_NOTE_NV_TKINFO"
	.tkinfo
        /*0018*/ 	.word	0x00000002
        /*0030*/ 	.string	""
        /*0030*/ 	.string	"ptxas"
        /*0030*/ 	.string	"Cuda compilation tools, release 13.0, V13.0.88"
        /*0030*/ 	.string	"Build cuda_13.0.r13.0/compiler.36424714_0"
        /*0030*/ 	.string	"-arch sm_100 -m 64 "



//--------------------- .note.nv.cuinfo           --------------------------
	.section	.note.nv.cuinfo,"",@"SHT_NOTE"
	.sectionflags	@"SHF_NOTE_NV_CUINFO"
        /*0018*/ 	.short	0x0002
        /*001a*/ 	.short	0x0064
        /*001c*/ 	.short	0x0082
	.zero		2


//--------------------- .nv.info                  --------------------------
	.section	.nv.info,"",@"SHT_CUDA_INFO"
	.align	4


	//----- nvinfo : EIATTR_REGCOUNT
	.align		4
        /*0000*/ 	.byte	0x04, 0x2f
        /*0002*/ 	.short	(.L_1 - .L_0)
	.align		4
.L_0:
        /*0004*/ 	.word	index@(_Z9matrixMulPKfS0_Pfiiiff)
        /*0008*/ 	.word	0x00000020


	//----- nvinfo : EIATTR_FRAME_SIZE
	.align		4
.L_1:
        /*000c*/ 	.byte	0x04, 0x11
        /*000e*/ 	.short	(.L_3 - .L_2)
	.align		4
.L_2:
        /*0010*/ 	.word	index@(_Z9matrixMulPKfS0_Pfiiiff)
        /*0014*/ 	.word	0x00000000


	//----- nvinfo : EIATTR_MIN_STACK_SIZE
	.align		4
.L_3:
        /*0018*/ 	.byte	0x04, 0x12
        /*001a*/ 	.short	(.L_5 - .L_4)
	.align		4
.L_4:
        /*001c*/ 	.word	index@(_Z9matrixMulPKfS0_Pfiiiff)
        /*0020*/ 	.word	0x00000000
.L_5:


//--------------------- .nv.compat                --------------------------
	.section	.nv.compat,"",@"SHT_CUDA_COMPAT_INFO"
	.align	4
        /*0000*/ 	.byte	0x02, 0x09, 0x00, 0x00, 0x02, 0x02, 0x01, 0x00, 0x02, 0x05, 0x05, 0x00, 0x03, 0x07, 0x01, 0x01
        /*0010*/ 	.byte	0x02, 0x03, 0x00, 0x00, 0x02, 0x06, 0x01, 0x00, 0x04, 0x0b, 0x08, 0x00, 0x09, 0x00, 0x00, 0x00
        /*0020*/ 	.byte	0x00, 0x00, 0x00, 0x00


//--------------------- .nv.info._Z9matrixMulPKfS0_Pfiiiff --------------------------
	.section	.nv.info._Z9matrixMulPKfS0_Pfiiiff,"",@"SHT_CUDA_INFO"
	.sectionflags	@""
	.align	4


	//----- nvinfo : EIATTR_CUDA_API_VERSION
	.align		4
        /*0000*/ 	.byte	0x04, 0x37
        /*0002*/ 	.short	(.L_7 - .L_6)
.L_6:
        /*0004*/ 	.word	0x00000082


	//----- nvinfo : EIATTR_KPARAM_INFO
	.align		4
.L_7:
        /*0008*/ 	.byte	0x04, 0x17
        /*000a*/ 	.short	(.L_9 - .L_8)
.L_8:
        /*000c*/ 	.word	0x00000000
        /*0010*/ 	.short	0x0007
        /*0012*/ 	.short	0x0028
        /*0014*/ 	.byte	0x00, 0xf0, 0x11, 0x00


	//----- nvinfo : EIATTR_KPARAM_INFO
	.align		4
.L_9:
        /*0018*/ 	.byte	0x04, 0x17
        /*001a*/ 	.short	(.L_11 - .L_10)
.L_10:
        /*001c*/ 	.word	0x00000000
        /*0020*/ 	.short	0x0006
        /*0022*/ 	.short	0x0024
        /*0024*/ 	.byte	0x00, 0xf0, 0x11, 0x00


	//----- nvinfo : EIATTR_KPARAM_INFO
	.align		4
.L_11:
        /*0028*/ 	.byte	0x04, 0x17
        /*002a*/ 	.short	(.L_13 - .L_12)
.L_12:
        /*002c*/ 	.word	0x00000000
        /*0030*/ 	.short	0x0005
        /*0032*/ 	.short	0x0020
        /*0034*/ 	.byte	0x00, 0xf0, 0x11, 0x00


	//----- nvinfo : EIATTR_KPARAM_INFO
	.align		4
.L_13:
        /*0038*/ 	.byte	0x04, 0x17
        /*003a*/ 	.short	(.L_15 - .L_14)
.L_14:
        /*003c*/ 	.word	0x00000000
        /*0040*/ 	.short	0x0004
        /*0042*/ 	.short	0x001c
        /*0044*/ 	.byte	0x00, 0xf0, 0x11, 0x00


	//----- nvinfo : EIATTR_KPARAM_INFO
	.align		4
.L_15:
        /*0048*/ 	.byte	0x04, 0x17
        /*004a*/ 	.short	(.L_17 - .L_16)
.L_16:
        /*004c*/ 	.word	0x00000000
        /*0050*/ 	.short	0x0003
        /*0052*/ 	.short	0x0018
        /*0054*/ 	.byte	0x00, 0xf0, 0x11, 0x00


	//----- nvinfo : EIATTR_KPARAM_INFO
	.align		4
.L_17:
        /*0058*/ 	.byte	0x04, 0x17
        /*005a*/ 	.short	(.L_19 - .L_18)
.L_18:
        /*005c*/ 	.word	0x00000000
        /*0060*/ 	.short	0x0002
        /*0062*/ 	.short	0x0010
        /*0064*/ 	.byte	0x00, 0xf5, 0x21, 0x00


	//----- nvinfo : EIATTR_KPARAM_INFO
	.align		4
.L_19:
        /*0068*/ 	.byte	0x04, 0x17
        /*006a*/ 	.short	(.L_21 - .L_20)
.L_20:
        /*006c*/ 	.word	0x00000000
        /*0070*/ 	.short	0x0001
        /*0072*/ 	.short	0x0008
        /*0074*/ 	.byte	0x00, 0xf5, 0x21, 0x00


	//----- nvinfo : EIATTR_KPARAM_INFO
	.align		4
.L_21:
        /*0078*/ 	.byte	0x04, 0x17
        /*007a*/ 	.short	(.L_23 - .L_22)
.L_22:
        /*007c*/ 	.word	0x00000000
        /*0080*/ 	.short	0x0000
        /*0082*/ 	.short	0x0000
        /*0084*/ 	.byte	0x00, 0xf5, 0x21, 0x00


	//----- nvinfo : EIATTR_SPARSE_MMA_MASK
	.align		4
.L_23:
        /*0088*/ 	.byte	0x03, 0x50
        /*008a*/ 	.short	0x0000


	//----- nvinfo : EIATTR_MAXREG_COUNT
	.align		4
        /*008c*/ 	.byte	0x03, 0x1b
        /*008e*/ 	.short	0x00ff


	//----- nvinfo : EIATTR_MERCURY_ISA_VERSION
	.align		4
        /*0090*/ 	.byte	0x03, 0x5f
        /*0092*/ 	.short	0x0101


	//----- nvinfo : EIATTR_VRC_CTA_INIT_COUNT
	.align		4
        /*0094*/ 	.byte	0x02, 0x4a
	.zero		1
	.zero		1


	//----- nvinfo : EIATTR_EXIT_INSTR_OFFSETS
	.align		4
        /*0098*/ 	.byte	0x04, 0x1c
        /*009a*/ 	.short	(.L_25 - .L_24)


	//   ....[0]....
.L_24:
        /*009c*/ 	.word	0x000000c0


	//   ....[1]....
        /*00a0*/ 	.word	0x00000970


	//----- nvinfo : EIATTR_CBANK_PARAM_SIZE
	.align		4
.L_25:
        /*00a4*/ 	.byte	0x03, 0x19
        /*00a6*/ 	.short	0x002c


	//----- nvinfo : EIATTR_PARAM_CBANK
	.align		4
        /*00a8*/ 	.byte	0x04, 0x0a
        /*00aa*/ 	.short	(.L_27 - .L_26)
	.align		4
.L_26:
        /*00ac*/ 	.word	index@(.nv.constant0._Z9matrixMulPKfS0_Pfiiiff)
        /*00b0*/ 	.short	0x0380
        /*00b2*/ 	.short	0x002c


	//----- nvinfo : EIATTR_SW_WAR
	.align		4
.L_27:
        /*00b4*/ 	.byte	0x04, 0x36
        /*00b6*/ 	.short	(.L_29 - .L_28)
.L_28:
        /*00b8*/ 	.word	0x00000008
.L_29:


//--------------------- .nv.callgraph             --------------------------
	.section	.nv.callgraph,"",@"SHT_CUDA_CALLGRAPH"
	.align	4
	.sectionentsize	8
	.align		4
        /*0000*/ 	.word	0x00000000
	.align		4
        /*0004*/ 	.word	0xffffffff
	.align		4
        /*0008*/ 	.word	0x00000000
	.align		4
        /*000c*/ 	.word	0xfffffffe
	.align		4
        /*0010*/ 	.word	0x00000000
	.align		4
        /*0014*/ 	.word	0xfffffffd
	.align		4
        /*0018*/ 	.word	0x00000000
	.align		4
        /*001c*/ 	.word	0xfffffffc


//--------------------- .text._Z9matrixMulPKfS0_Pfiiiff --------------------------
	.section	.text._Z9matrixMulPKfS0_Pfiiiff,"ax",@progbits
	.align	128
        .global         _Z9matrixMulPKfS0_Pfiiiff
        .type           _Z9matrixMulPKfS0_Pfiiiff,@function
        .size           _Z9matrixMulPKfS0_Pfiiiff,(.L_x_5 - _Z9matrixMulPKfS0_Pfiiiff)
        .other          _Z9matrixMulPKfS0_Pfiiiff,@"STO_CUDA_ENTRY STV_DEFAULT"
_Z9matrixMulPKfS0_Pfiiiff:
.text._Z9matrixMulPKfS0_Pfiiiff:
[----:B------:R-:W-:Y:S01]  /*0000*/  LDC R1, c[0x0][0x37c] ;  /* 0x0000df00ff017b82 */ /* 0x000fe20000000800 */
[----:B------:R-:W0:Y:S07]  /*0010*/  S2R R5, SR_TID.Y ;  /* 0x0000000000057919 */ /* 0x000e2e0000002200 */
[----:B------:R-:W1:Y:S01]  /*0020*/  LDC R15, c[0x0][0x360] ;  /* 0x0000d800ff0f7b82 */ /* 0x000e620000000800 */
[----:B------:R-:W1:Y:S07]  /*0030*/  S2R R0, SR_TID.X ;  /* 0x0000000000007919 */ /* 0x000e6e0000002100 */
[----:B------:R-:W0:Y:S08]  /*0040*/  S2UR UR5, SR_CTAID.Y ;  /* 0x00000000000579c3 */ /* 0x000e300000002600 */
[----:B------:R-:W0:Y:S08]  /*0050*/  LDC R12, c[0x0][0x364] ;  /* 0x0000d900ff0c7b82 */ /* 0x000e300000000800 */
[----:B------:R-:W1:Y:S08]  /*0060*/  S2UR UR4, SR_CTAID.X ;  /* 0x00000000000479c3 */ /* 0x000e700000002500 */
[----:B------:R-:W2:Y:S01]  /*0070*/  LDC.64 R2, c[0x0][0x398] ;  /* 0x0000e600ff027b82 */ /* 0x000ea20000000a00 */
[----:B0-----:R-:W-:-:S02]  /*0080*/  IMAD R12, R12, UR5, R5 ;  /* 0x000000050c0c7c24 */ /* 0x001fc4000f8e0205 */
[----:B-1----:R-:W-:-:S03]  /*0090*/  IMAD R15, R15, UR4, R0 ;  /* 0x000000040f0f7c24 */ /* 0x002fc6000f8e0200 */
[----:B--2---:R-:W-:-:S04]  /*00a0*/  ISETP.GE.AND P0, PT, R12, R3, PT ;  /* 0x000000030c00720c */ /* 0x004fc80003f06270 */
[----:B------:R-:W-:-:S13]  /*00b0*/  ISETP.GE.OR P0, PT, R15, R2, P0 ;  /* 0x000000020f00720c */ /* 0x000fda0000706670 */
[----:B------:R-:W-:Y:S05]  /*00c0*/  @P0 EXIT ;  /* 0x000000000000094d */ /* 0x000fea0003800000 */
[----:B------:R-:W0:Y:S01]  /*00d0*/  LDC.64 R4, c[0x0][0x390] ;  /* 0x0000e400ff047b82 */ /* 0x000e220000000a00 */
[----:B------:R-:W1:Y:S01]  /*00e0*/  LDCU.64 UR6, c[0x0][0x358] ;  /* 0x00006b00ff0677ac */ /* 0x000e620008000a00 */
[----:B------:R-:W-:Y:S01]  /*00f0*/  IMAD R7, R15, R3, R12 ;  /* 0x000000030f077224 */ /* 0x000fe200078e020c */
[----:B------:R-:W2:Y:S05]  /*0100*/  LDCU UR4, c[0x0][0x3a8] ;  /* 0x00007500ff0477ac */ /* 0x000eaa0008000800 */
[----:B------:R-:W3:Y:S01]  /*0110*/  LDC R2, c[0x0][0x3a0] ;  /* 0x0000e800ff027b82 */ /* 0x000ee20000000800 */
[----:B0-----:R-:W-:-:S05]  /*0120*/  IMAD.WIDE R4, R7, 0x4, R4 ;  /* 0x0000000407047825 */ /* 0x001fca00078e0204 */
[----:B-1----:R-:W2:Y:S01]  /*0130*/  LDG.E R0, desc[UR6][R4.64] ;  /* 0x0000000604007981 */ /* 0x002ea2000c1e1900 */
[----:B---3--:R-:W-:Y:S01]  /*0140*/  ISETP.GE.AND P0, PT, R2, 0x1, PT ;  /* 0x000000010200780c */ /* 0x008fe20003f06270 */
[----:B--2---:R-:W-:-:S12]  /*0150*/  FMUL R0, R0, UR4 ;  /* 0x0000000400007c20 */ /* 0x004fd80008400000 */
[----:B------:R-:W-:Y:S05]  /*0160*/  @!P0 BRA `(.L_x_0) ;  /* 0x0000000400fc8947 */ /* 0x000fea0003800000 */
[C---:B------:R-:W-:Y:S01]  /*0170*/  ISETP.GE.U32.AND P1, PT, R2.reuse, 0x8, PT ;  /* 0x000000080200780c */ /* 0x040fe20003f26070 */
[----:B------:R-:W-:Y:S01]  /*0180*/  HFMA2 R16, -RZ, RZ, 0, 0 ;  /* 0x00000000ff107431 */ /* 0x000fe200000001ff */
[----:B------:R-:W-:Y:S01]  /*0190*/  LOP3.LUT R14, R2, 0x7, RZ, 0xc0, !PT ;  /* 0x00000007020e7812 */ /* 0x000fe200078ec0ff */
[----:B------:R-:W-:-:S03]  /*01a0*/  IMAD R15, R15, R2, RZ ;  /* 0x000000020f0f7224 */ /* 0x000fc600078e02ff */
[----:B------:R-:W-:-:S07]  /*01b0*/  ISETP.NE.AND P0, PT, R14, RZ, PT ;  /* 0x000000ff0e00720c */ /* 0x000fce0003f05270 */
[----:B------:R-:W-:Y:S06]  /*01c0*/  @!P1 BRA `(.L_x_1) ;  /* 0x0000000000e49947 */ /* 0x000fec0003800000 */
[----:B------:R-:W0:Y:S01]  /*01d0*/  LDCU.64 UR4, c[0x0][0x380] ;  /* 0x00007000ff0477ac */ /* 0x000e220008000a00 */
[----:B------:R-:W-:Y:S02]  /*01e0*/  LOP3.LUT R16, R2, 0x7ffffff8, RZ, 0xc0, !PT ;  /* 0x7ffffff802107812 */ /* 0x000fe400078ec0ff */
[----:B------:R-:W-:Y:S01]  /*01f0*/  MOV R13, R15 ;  /* 0x0000000f000d7202 */ /* 0x000fe20000000f00 */
[----:B------:R-:W1:Y:S01]  /*0200*/  LDCU UR8, c[0x0][0x3a4] ;  /* 0x00007480ff0877ac */ /* 0x000e620008000800 */
[----:B------:R-:W-:Y:S02]  /*0210*/  MOV R18, R12 ;  /* 0x0000000c00127202 */ /* 0x000fe40000000f00 */
[----:B------:R-:W-:Y:S01]  /*0220*/  IADD3 R17, PT, PT, -R16, RZ, RZ ;  /* 0x000000ff10117210 */ /* 0x000fe20007ffe1ff */
[----:B0-----:R-:W-:-:S04]  /*0230*/  UIADD3 UR4, UP0, UPT, UR4, 0x10, URZ ;  /* 0x0000001004047890 */ /* 0x001fc8000ff1e0ff */
[----:B-1----:R-:W-:-:S12]  /*0240*/  UIADD3.X UR5, UPT, UPT, URZ, UR5, URZ, UP0, !UPT ;  /* 0x00000005ff057290 */ /* 0x002fd800087fe4ff */
.L_x_2:
[----:B------:R-:W0:Y:S01]  /*0250*/  LDC.64 R20, c[0x0][0x388] ;  /* 0x0000e200ff147b82 */ /* 0x000e220000000a00 */
[----:B------:R-:W-:Y:S02]  /*0260*/  MOV R6, UR4 ;  /* 0x0000000400067c02 */ /* 0x000fe40008000f00 */
[----:B------:R-:W-:-:S03]  /*0270*/  MOV R7, UR5 ;  /* 0x0000000500077c02 */ /* 0x000fc60008000f00 */
[----:B------:R-:W-:-:S05]  /*0280*/  IMAD.WIDE R6, R13, 0x4, R6 ;  /* 0x000000040d067825 */ /* 0x000fca00078e0206 */
[----:B------:R-:W2:Y:S04]  /*0290*/  LDG.E R27, desc[UR6][R6.64+-0x10] ;  /* 0xfffff006061b7981 */ /* 0x000ea8000c1e1900 */
[----:B------:R-:W3:Y:S04]  /*02a0*/  LDG.E R28, desc[UR6][R6.64+-0xc] ;  /* 0xfffff406061c7981 */ /* 0x000ee8000c1e1900 */
[----:B------:R-:W4:Y:S01]  /*02b0*/  LDG.E R19, desc[UR6][R6.64+-0x8] ;  /* 0xfffff80606137981 */ /* 0x000f22000c1e1900 */
[----:B0-----:R-:W-:-:S03]  /*02c0*/  IMAD.WIDE R20, R18, 0x4, R20 ;  /* 0x0000000412147825 */ /* 0x001fc600078e0214 */
[----:B------:R-:W5:Y:S04]  /*02d0*/  LDG.E R26, desc[UR6][R6.64+-0x4] ;  /* 0xfffffc06061a7981 */ /* 0x000f68000c1e1900 */
[----:B------:R0:W4:Y:S01]  /*02e0*/  LDG.E R29, desc[UR6][R20.64] ;  /* 0x00000006141d7981 */ /* 0x000122000c1e1900 */
[----:B------:R-:W-:-:S05]  /*02f0*/  IMAD.WIDE R22, R3, 0x4, R20 ;  /* 0x0000000403167825 */ /* 0x000fca00078e0214 */
[----:B------:R1:W5:Y:S01]  /*0300*/  LDG.E R24, desc[UR6][R22.64] ;  /* 0x0000000616187981 */ /* 0x000362000c1e1900 */
[----:B------:R-:W-:-:S05]  /*0310*/  IMAD.WIDE R8, R3, 0x4, R22 ;  /* 0x0000000403087825 */ /* 0x000fca00078e0216 */
[----:B------:R2:W5:Y:S01]  /*0320*/  LDG.E R25, desc[UR6][R8.64] ;  /* 0x0000000608197981 */ /* 0x000562000c1e1900 */
[----:B------:R-:W-:-:S04]  /*0330*/  IMAD.WIDE R10, R3, 0x4, R8 ;  /* 0x00000004030a7825 */ /* 0x000fc800078e0208 */
[----:B0-----:R-:W-:-:S04]  /*0340*/  IMAD.WIDE R20, R3, 0x4, R10 ;  /* 0x0000000403147825 */ /* 0x001fc800078e020a */
[----:B-1----:R-:W-:-:S04]  /*0350*/  IMAD.WIDE R22, R3, 0x4, R20 ;  /* 0x0000000403167825 */ /* 0x002fc800078e0214 */
[----:B--2---:R-:W-:Y:S02]  /*0360*/  FMUL R9, R27, UR8 ;  /* 0x000000081b097c20 */ /* 0x004fe40008400000 */
[----:B------:R-:W2:Y:S01]  /*0370*/  LDG.E R27, desc[UR6][R10.64] ;  /* 0x000000060a1b7981 */ /* 0x000ea2000c1e1900 */
[----:B---3--:R-:W-:-:S03]  /*0380*/  FMUL R8, R28, UR8 ;  /* 0x000000081c087c20 */ /* 0x008fc60008400000 */
[----:B------:R5:W3:Y:S01]  /*0390*/  LDG.E R28, desc[UR6][R20.64] ;  /* 0x00000006141c7981 */ /* 0x000ae2000c1e1900 */
[----:B----4-:R-:W-:-:S03]  /*03a0*/  FFMA R9, R9, R29, R0 ;  /* 0x0000001d09097223 */ /* 0x010fc60000000000 */
[----:B------:R-:W4:Y:S04]  /*03b0*/  LDG.E R21, desc[UR6][R6.64+0x8] ;  /* 0x0000080606157981 */ /* 0x000f28000c1e1900 */
[----:B------:R-:W3:Y:S01]  /*03c0*/  LDG.E R0, desc[UR6][R6.64] ;  /* 0x0000000606007981 */ /* 0x000ee2000c1e1900 */
[----:B-----5:R-:W-:Y:S01]  /*03d0*/  FFMA R20, R8, R24, R9 ;  /* 0x0000001808147223 */ /* 0x020fe20000000009 */
[C---:B------:R-:W-:Y:S02]  /*03e0*/  IMAD.WIDE R8, R3.reuse, 0x4, R22 ;  /* 0x0000000403087825 */ /* 0x040fe400078e0216 */
[----:B------:R-:W5:Y:S04]  /*03f0*/  LDG.E R29, desc[UR6][R6.64+0x4] ;  /* 0x00000406061d7981 */ /* 0x000f68000c1e1900 */
[----:B------:R-:W4:Y:S01]  /*0400*/  LDG.E R24, desc[UR6][R22.64] ;  /* 0x0000000616187981 */ /* 0x000f22000c1e1900 */
[----:B------:R-:W-:-:S06]  /*0410*/  IMAD.WIDE R10, R3, 0x4, R8 ;  /* 0x00000004030a7825 */ /* 0x000fcc00078e0208 */
[----:B------:R-:W4:Y:S04]  /*0420*/  LDG.E R10, desc[UR6][R10.64] ;  /* 0x000000060a0a7981 */ /* 0x000f28000c1e1900 */
[----:B------:R-:W4:Y:S04]  /*0430*/  LDG.E R22, desc[UR6][R6.64+0xc] ;  /* 0x00000c0606167981 */ /* 0x000f28000c1e1900 */
[----:B------:R-:W4:Y:S01]  /*0440*/  LDG.E R23, desc[UR6][R8.64] ;  /* 0x0000000608177981 */ /* 0x000f22000c1e1900 */
[----:B------:R-:W-:Y:S01]  /*0450*/  FMUL R19, R19, UR8 ;  /* 0x0000000813137c20 */ /* 0x000fe20008400000 */
[----:B------:R-:W-:-:S03]  /*0460*/  IADD3 R17, PT, PT, R17, 0x8, RZ ;  /* 0x0000000811117810 */ /* 0x000fc60007ffe0ff */
[----:B------:R-:W-:Y:S01]  /*0470*/  FFMA R20, R19, R25, R20 ;  /* 0x0000001913147223 */ /* 0x000fe20000000014 */
[----:B------:R-:W-:Y:S01]  /*0480*/  FMUL R19, R26, UR8 ;  /* 0x000000081a137c20 */ /* 0x000fe20008400000 */
[----:B------:R-:W-:Y:S02]  /*0490*/  ISETP.NE.AND P1, PT, R17, RZ, PT ;  /* 0x000000ff1100720c */ /* 0x000fe40003f25270 */
[----:B------:R-:W-:Y:S02]  /*04a0*/  LEA R18, R3, R18, 0x3 ;  /* 0x0000001203127211 */ /* 0x000fe400078e18ff */
[----:B------:R-:W-:Y:S01]  /*04b0*/  IADD3 R13, PT, PT, R13, 0x8, RZ ;  /* 0x000000080d0d7810 */ /* 0x000fe20007ffe0ff */
[----:B--2---:R-:W-:Y:S01]  /*04c0*/  FFMA R19, R19, R27, R20 ;  /* 0x0000001b13137223 */ /* 0x004fe20000000014 */
[----:B---3--:R-:W-:-:S04]  /*04d0*/  FMUL R0, R0, UR8 ;  /* 0x0000000800007c20 */ /* 0x008fc80008400000 */
[----:B------:R-:W-:Y:S01]  /*04e0*/  FFMA R19, R0, R28, R19 ;  /* 0x0000001c00137223 */ /* 0x000fe20000000013 */
[----:B-----5:R-:W-:Y:S01]  /*04f0*/  FMUL R0, R29, UR8 ;  /* 0x000000081d007c20 */ /* 0x020fe20008400000 */
[----:B----4-:R-:W-:-:S03]  /*0500*/  FMUL R21, R21, UR8 ;  /* 0x0000000815157c20 */ /* 0x010fc60008400000 */
[----:B------:R-:W-:Y:S01]  /*0510*/  FFMA R0, R0, R24, R19 ;  /* 0x0000001800007223 */ /* 0x000fe20000000013 */
[----:B------:R-:W-:-:S03]  /*0520*/  FMUL R22, R22, UR8 ;  /* 0x0000000816167c20 */ /* 0x000fc60008400000 */
[----:B------:R-:W-:-:S04]  /*0530*/  FFMA R21, R21, R23, R0 ;  /* 0x0000001715157223 */ /* 0x000fc80000000000 */
[----:B------:R-:W-:Y:S01]  /*0540*/  FFMA R0, R22, R10, R21 ;  /* 0x0000000a16007223 */ /* 0x000fe20000000015 */
[----:B------:R-:W-:Y:S06]  /*0550*/  @P1 BRA `(.L_x_2) ;  /* 0xfffffffc003c1947 */ /* 0x000fec000383ffff */
.L_x_1:
[----:B------:R-:W-:Y:S05]  /*0560*/  @!P0 BRA `(.L_x_0) ;  /* 0x0000000000fc8947 */ /* 0x000fea0003800000 */
[----:B------:R-:W-:Y:S02]  /*0570*/  ISETP.GE.U32.AND P0, PT, R14, 0x4, PT ;  /* 0x000000040e00780c */ /* 0x000fe40003f06070 */
[----:B------:R-:W-:-:S04]  /*0580*/  LOP3.LUT R13, R2, 0x3, RZ, 0xc0, !PT ;  /* 0x00000003020d7812 */ /* 0x000fc800078ec0ff */
[----:B------:R-:W-:-:S07]  /*0590*/  ISETP.NE.AND P1, PT, R13, RZ, PT ;  /* 0x000000ff0d00720c */ /* 0x000fce0003f25270 */
[----:B------:R-:W-:Y:S06]  /*05a0*/  @!P0 BRA `(.L_x_3) ;  /* 0x00000000006c8947 */ /* 0x000fec0003800000 */
[----:B------:R-:W0:Y:S01]  /*05b0*/  LDC.64 R20, c[0x0][0x388] ;  /* 0x0000e200ff147b82 */ /* 0x000e220000000a00 */
[----:B------:R-:W-:Y:S01]  /*05c0*/  IMAD R11, R16, R3, R12 ;  /* 0x00000003100b7224 */ /* 0x000fe200078e020c */
[----:B------:R-:W-:Y:S01]  /*05d0*/  IADD3 R9, PT, PT, R15, R16, RZ ;  /* 0x000000100f097210 */ /* 0x000fe20007ffe0ff */
[----:B------:R-:W1:Y:S05]  /*05e0*/  LDCU UR4, c[0x0][0x3a4] ;  /* 0x00007480ff0477ac */ /* 0x000e6a0008000800 */
[----:B------:R-:W2:Y:S01]  /*05f0*/  LDC.64 R6, c[0x0][0x380] ;  /* 0x0000e000ff067b82 */ /* 0x000ea20000000a00 */
[----:B0-----:R-:W-:-:S04]  /*0600*/  IMAD.WIDE R20, R11, 0x4, R20 ;  /* 0x000000040b147825 */ /* 0x001fc800078e0214 */
[----:B--2---:R-:W-:-:S04]  /*0610*/  IMAD.WIDE R6, R9, 0x4, R6 ;  /* 0x0000000409067825 */ /* 0x004fc800078e0206 */
[C---:B------:R-:W-:Y:S01]  /*0620*/  IMAD.WIDE R8, R3.reuse, 0x4, R20 ;  /* 0x0000000403087825 */ /* 0x040fe200078e0214 */
[----:B------:R-:W1:Y:S04]  /*0630*/  LDG.E R14, desc[UR6][R6.64] ;  /* 0x00000006060e7981 */ /* 0x000e68000c1e1900 */
[----:B------:R-:W2:Y:S01]  /*0640*/  LDG.E R20, desc[UR6][R20.64] ;  /* 0x0000000614147981 */ /* 0x000ea2000c1e1900 */
[----:B------:R-:W-:-:S03]  /*0650*/  IMAD.WIDE R10, R3, 0x4, R8 ;  /* 0x00000004030a7825 */ /* 0x000fc600078e0208 */
[----:B------:R-:W3:Y:S04]  /*0660*/  LDG.E R22, desc[UR6][R6.64+0x4] ;  /* 0x0000040606167981 */ /* 0x000ee8000c1e1900 */
[----:B------:R-:W4:Y:S01]  /*0670*/  LDG.E R8, desc[UR6][R8.64] ;  /* 0x0000000608087981 */ /* 0x000f22000c1e1900 */
[----:B------:R-:W-:-:S03]  /*0680*/  IMAD.WIDE R18, R3, 0x4, R10 ;  /* 0x0000000403127825 */ /* 0x000fc600078e020a */
[----:B------:R-:W5:Y:S04]  /*0690*/  LDG.E R23, desc[UR6][R6.64+0x8] ;  /* 0x0000080606177981 */ /* 0x000f68000c1e1900 */
[----:B------:R-:W5:Y:S04]  /*06a0*/  LDG.E R24, desc[UR6][R6.64+0xc] ;  /* 0x00000c0606187981 */ /* 0x000f68000c1e1900 */
[----:B------:R-:W5:Y:S04]  /*06b0*/  LDG.E R10, desc[UR6][R10.64] ;  /* 0x000000060a0a7981 */ /* 0x000f68000c1e1900 */
[----:B------:R-:W5:Y:S01]  /*06c0*/  LDG.E R18, desc[UR6][R18.64] ;  /* 0x0000000612127981 */ /* 0x000f62000c1e1900 */
[----:B------:R-:W-:Y:S01]  /*06d0*/  IADD3 R16, PT, PT, R16, 0x4, RZ ;  /* 0x0000000410107810 */ /* 0x000fe20007ffe0ff */
[----:B-1----:R-:W-:-:S04]  /*06e0*/  FMUL R17, R14, UR4 ;  /* 0x000000040e117c20 */ /* 0x002fc80008400000 */
[----:B--2---:R-:W-:Y:S01]  /*06f0*/  FFMA R17, R17, R20, R0 ;  /* 0x0000001411117223 */ /* 0x004fe20000000000 */
[----:B---3--:R-:W-:-:S04]  /*0700*/  FMUL R22, R22, UR4 ;  /* 0x0000000416167c20 */ /* 0x008fc80008400000 */
[----:B----4-:R-:W-:Y:S01]  /*0710*/  FFMA R17, R22, R8, R17 ;  /* 0x0000000816117223 */ /* 0x010fe20000000011 */
[----:B-----5:R-:W-:Y:S01]  /*0720*/  FMUL R0, R23, UR4 ;  /* 0x0000000417007c20 */ /* 0x020fe20008400000 */
[----:B------:R-:W-:-:S03]  /*0730*/  FMUL R9, R24, UR4 ;  /* 0x0000000418097c20 */ /* 0x000fc60008400000 */
[----:B------:R-:W-:-:S04]  /*0740*/  FFMA R0, R0, R10, R17 ;  /* 0x0000000a00007223 */ /* 0x000fc80000000011 */
[----:B------:R-:W-:-:S07]  /*0750*/  FFMA R0, R9, R18, R0 ;  /* 0x0000001209007223 */ /* 0x000fce0000000000 */
.L_x_3:
[----:B------:R-:W-:Y:S05]  /*0760*/  @!P1 BRA `(.L_x_0) ;  /* 0x00000000007c9947 */ /* 0x000fea0003800000 */
[----:B------:R-:W0:Y:S01]  /*0770*/  LDC.64 R18, c[0x0][0x380] ;  /* 0x0000e000ff127b82 */ /* 0x000e220000000a00 */
[----:B------:R-:W-:Y:S02]  /*0780*/  ISETP.NE.AND P0, PT, R13, 0x1, PT ;  /* 0x000000010d00780c */ /* 0x000fe40003f05270 */
[----:B------:R-:W-:-:S04]  /*0790*/  LOP3.LUT R2, R2, 0x1, RZ, 0xc0, !PT ;  /* 0x0000000102027812 */ /* 0x000fc800078ec0ff */
[----:B------:R-:W-:Y:S01]  /*07a0*/  ISETP.NE.U32.AND P1, PT, R2, 0x1, PT ;  /* 0x000000010200780c */ /* 0x000fe20003f25070 */
[----:B------:R-:W1:Y:S06]  /*07b0*/  LDC.64 R10, c[0x0][0x388] ;  /* 0x0000e200ff0a7b82 */ /* 0x000e6c0000000a00 */
[----:B------:R-:W-:Y:S01]  /*07c0*/  @P0 IADD3 R13, PT, PT, R15, R16, RZ ;  /* 0x000000100f0d0210 */ /* 0x000fe20007ffe0ff */
[C---:B------:R-:W-:Y:S01]  /*07d0*/  @P0 IMAD R17, R16.reuse, R3, R12 ;  /* 0x0000000310110224 */ /* 0x040fe200078e020c */
[----:B------:R-:W2:Y:S01]  /*07e0*/  LDC.64 R6, c[0x0][0x380] ;  /* 0x0000e000ff067b82 */ /* 0x000ea20000000a00 */
[----:B------:R-:W-:-:S04]  /*07f0*/  @P0 IADD3 R16, PT, PT, R16, 0x2, RZ ;  /* 0x0000000210100810 */ /* 0x000fc80007ffe0ff */
[----:B------:R-:W-:-:S03]  /*0800*/  @!P1 IADD3 R15, PT, PT, R15, R16, RZ ;  /* 0x000000100f0f9210 */ /* 0x000fc60007ffe0ff */
[----:B------:R-:W3:Y:S01]  /*0810*/  LDC.64 R8, c[0x0][0x388] ;  /* 0x0000e200ff087b82 */ /* 0x000ee20000000a00 */
[----:B0-----:R-:W-:-:S04]  /*0820*/  @P0 IMAD.WIDE R18, R13, 0x4, R18 ;  /* 0x000000040d120825 */ /* 0x001fc800078e0212 */
[----:B------:R-:W-:Y:S01]  /*0830*/  @!P1 IMAD R13, R16, R3, R12 ;  /* 0x00000003100d9224 */ /* 0x000fe200078e020c */
[----:B------:R-:W4:Y:S01]  /*0840*/  @P0 LDG.E R14, desc[UR6][R18.64+0x4] ;  /* 0x00000406120e0981 */ /* 0x000f22000c1e1900 */
[----:B-1----:R-:W-:-:S03]  /*0850*/  @P0 IMAD.WIDE R10, R17, 0x4, R10 ;  /* 0x00000004110a0825 */ /* 0x002fc600078e020a */
[----:B------:R-:W5:Y:S01]  /*0860*/  @P0 LDG.E R12, desc[UR6][R18.64] ;  /* 0x00000006120c0981 */ /* 0x000f62000c1e1900 */
[----:B------:R-:W0:Y:S01]  /*0870*/  @!P1 LDC R17, c[0x0][0x3a4] ;  /* 0x0000e900ff119b82 */ /* 0x000e220000000800 */
[----:B------:R-:W-:Y:S02]  /*0880*/  @P0 IMAD.WIDE R2, R3, 0x4, R10 ;  /* 0x0000000403020825 */ /* 0x000fe400078e020a */
[----:B------:R-:W5:Y:S02]  /*0890*/  @P0 LDG.E R10, desc[UR6][R10.64] ;  /* 0x000000060a0a0981 */ /* 0x000f64000c1e1900 */
[----:B--2---:R-:W-:Y:S02]  /*08a0*/  @!P1 IMAD.WIDE R6, R15, 0x4, R6 ;  /* 0x000000040f069825 */ /* 0x004fe400078e0206 */
[----:B------:R-:W2:Y:S02]  /*08b0*/  @P0 LDG.E R2, desc[UR6][R2.64] ;  /* 0x0000000602020981 */ /* 0x000ea4000c1e1900 */
[----:B---3--:R-:W-:-:S02]  /*08c0*/  @!P1 IMAD.WIDE R8, R13, 0x4, R8 ;  /* 0x000000040d089825 */ /* 0x008fc400078e0208 */
[----:B------:R-:W0:Y:S01]  /*08d0*/  @!P1 LDG.E R6, desc[UR6][R6.64] ;  /* 0x0000000606069981 */ /* 0x000e22000c1e1900 */
[----:B------:R-:W4:Y:S03]  /*08e0*/  @P0 LDC R13, c[0x0][0x3a4] ;  /* 0x0000e900ff0d0b82 */ /* 0x000f260000000800 */
[----:B------:R-:W3:Y:S01]  /*08f0*/  @!P1 LDG.E R8, desc[UR6][R8.64] ;  /* 0x0000000608089981 */ /* 0x000ee2000c1e1900 */
[-C--:B----4-:R-:W-:Y:S01]  /*0900*/  @P0 FMUL R14, R14, R13.reuse ;  /* 0x0000000d0e0e0220 */ /* 0x090fe20000400000 */
[----:B-----5:R-:W-:-:S04]  /*0910*/  @P0 FMUL R15, R12, R13 ;  /* 0x0000000d0c0f0220 */ /* 0x020fc80000400000 */
[----:B------:R-:W-:-:S04]  /*0920*/  @P0 FFMA R15, R15, R10, R0 ;  /* 0x0000000a0f0f0223 */ /* 0x000fc80000000000 */
[----:B--2---:R-:W-:Y:S01]  /*0930*/  @P0 FFMA R0, R14, R2, R15 ;  /* 0x000000020e000223 */ /* 0x004fe2000000000f */
[----:B0-----:R-:W-:-:S04]  /*0940*/  @!P1 FMUL R11, R6, R17 ;  /* 0x00000011060b9220 */ /* 0x001fc80000400000 */
[----:B---3--:R-:W-:-:S07]  /*0950*/  @!P1 FFMA R0, R11, R8, R0 ;  /* 0x000000080b009223 */ /* 0x008fce0000000000 */
.L_x_0:
[----:B------:R-:W-:Y:S01]  /*0960*/  STG.E desc[UR6][R4.64], R0 ;  /* 0x0000000004007986 */ /* 0x000fe2000c101906 */
[----:B------:R-:W-:Y:S05]  /*0970*/  EXIT ;  /* 0x000000000000794d */ /* 0x000fea0003800000 */
.L_x_4:
[----:B------:R-:W-:-:S00]  /*0980*/  BRA `(.L_x_4) ;  /* 0xfffffffc00fc7947 */ /* 0x000fc0000383ffff */
[----:B------:R-:W-:-:S00]  /*0990*/  NOP ;  /* 0x0000000000007918 */ /* 0x000fc00000000000 */
        /* <DEDUP_REMOVED lines=14> */
.L_x_5:


//--------------------- .nv.shared.reserved.0     --------------------------
	.section	.nv.shared.reserved.0,"aw",@nobits
	.weak		__nv_reservedSMEM_offset_0_alias
	.size		__nv_reservedSMEM_offset_0_alias, 0, 64
	.other		__nv_reservedSMEM_offset_0_alias,@"STO_CUDA_RESERVED_SHARED STV_DEFAULT"
__nv_reservedSMEM_offset_0_alias:
	.zero		0
	.zero		64


//--------------------- .nv.constant0._Z9matrixMulPKfS0_Pfiiiff --------------------------
	.section	.nv.constant0._Z9matrixMulPKfS0_Pfiiiff,"a",@progbits
	.sectionflags	@""
	.align	4
.nv.constant0._Z9matrixMulPKfS0_Pfiiiff:
	.zero		940


//--------------------- SYMBOLS --------------------------

	.type		.nv.reservedSmem.offset0,@object
	.size		.nv.reservedSmem.offset0,0x4
